//
// Generated by NVIDIA NVVM Compiler
//
// Compiler Build ID: CL-36424714
// Cuda compilation tools, release 13.0, V13.0.88
// Based on NVVM 20.0.0
//

.version 9.0
.target sm_100
.address_size 64

	// .globl	_Z3addPd
// _ZZ3addPdE3shr has been demoted

.visible .entry _Z3addPd(
	.param .u64 .ptr .align 1 _Z3addPd_param_0
)
{
	.reg .pred 	%p<5>;
	.reg .b32 	%r<15>;
	.reg .b64 	%rd<5>;
	.reg .b64 	%fd<16>;
	// demoted variable
	.shared .align 8 .b8 _ZZ3addPdE3shr[2048];
	ld.param.u64 	%rd1, [_Z3addPd_param_0];
	mov.u32 	%r1, %ctaid.x;
	mov.u32 	%r14, %ntid.x;
	mov.u32 	%r3, %tid.x;
	mad.lo.s32 	%r7, %r1, %r14, %r3;
	mov.u32 	%r8, %nctaid.x;
	mul.lo.s32 	%r9, %r14, %r8;
	cvt.rn.f64.u32 	%fd1, %r9;
	rcp.rn.f64 	%fd2, %fd1;
	cvt.rn.f64.s32 	%fd3, %r7;
	add.f64 	%fd4, %fd3, 0d3FE0000000000000;
	mul.f64 	%fd5, %fd2, %fd4;
	mul.f64 	%fd6, %fd5, %fd5;
	mov.f64 	%fd7, 0d3FF0000000000000;
	sub.f64 	%fd8, %fd7, %fd6;
	sqrt.rn.f64 	%fd9, %fd8;
	mul.f64 	%fd10, %fd9, 0d4010000000000000;
	mul.f64 	%fd11, %fd2, %fd10;
	shl.b32 	%r10, %r3, 3;
	mov.u32 	%r11, _ZZ3addPdE3shr;
	add.s32 	%r4, %r11, %r10;
	st.shared.f64 	[%r4], %fd11;
	bar.sync 	0;
	setp.lt.u32 	%p1, %r14, 2;
	@%p1 bra 	$L__BB0_4;
$L__BB0_1:
	shr.u32 	%r6, %r14, 1;
	setp.ge.u32 	%p2, %r3, %r6;
	@%p2 bra 	$L__BB0_3;
	shl.b32 	%r12, %r6, 3;
	add.s32 	%r13, %r4, %r12;
	ld.shared.f64 	%fd12, [%r13];
	ld.shared.f64 	%fd13, [%r4];
	add.f64 	%fd14, %fd12, %fd13;
	st.shared.f64 	[%r4], %fd14;
$L__BB0_3:
	bar.sync 	0;
	setp.gt.u32 	%p3, %r14, 3;
	mov.u32 	%r14, %r6;
	@%p3 bra 	$L__BB0_1;
$L__BB0_4:
	setp.ne.s32 	%p4, %r3, 0;
	@%p4 bra 	$L__BB0_6;
	ld.shared.f64 	%fd15, [_ZZ3addPdE3shr];
	cvta.to.global.u64 	%rd2, %rd1;
	mul.wide.u32 	%rd3, %r1, 8;
	add.s64 	%rd4, %rd2, %rd3;
	st.global.f64 	[%rd4], %fd15;
$L__BB0_6:
	ret;

}


// ===== COMPILED SASS (sm_100) =====

	.target	sm_100

	.elftype	@"ET_EXEC"


//--------------------- .note.nv.tkinfo           --------------------------
	.section	.note.nv.tkinfo,"",@"SHT_NOTE"
	.sectionflags	@"SHF_NOTE_NV_TKINFO"
	.tkinfo
        /*0018*/ 	.word	0x00000002
        /*0030*/ 	.string	""
        /*0030*/ 	.string	"ptxas"
        /*0030*/ 	.string	"Cuda compilation tools, release 13.0, V13.0.88"
        /*0030*/ 	.string	"Build cuda_13.0.r13.0/compiler.36424714_0"
        /*0030*/ 	.string	"-arch sm_100 -m 64 "



//--------------------- .note.nv.cuinfo           --------------------------
	.section	.note.nv.cuinfo,"",@"SHT_NOTE"
	.sectionflags	@"SHF_NOTE_NV_CUINFO"
        /*0018*/ 	.short	0x0002
        /*001a*/ 	.short	0x0064
        /*001c*/ 	.short	0x0082
	.zero		2


//--------------------- .nv.info                  --------------------------
	.section	.nv.info,"",@"SHT_CUDA_INFO"
	.align	4


	//----- nvinfo : EIATTR_REGCOUNT
	.align		4
        /*0000*/ 	.byte	0x04, 0x2f
        /*0002*/ 	.short	(.L_1 - .L_0)
	.align		4
.L_0:
        /*0004*/ 	.word	index@(_Z3addPd)
        /*0008*/ 	.word	0x00000016


	//----- nvinfo : EIATTR_FRAME_SIZE
	.align		4
.L_1:
        /*000c*/ 	.byte	0x04, 0x11
        /*000e*/ 	.short	(.L_3 - .L_2)
	.align		4
.L_2:
        /*0010*/ 	.word	index@($__internal_1_$__cuda_sm20_dsqrt_rn_f64_mediumpath_v1)
        /*0014*/ 	.word	0x00000000


	//----- nvinfo : EIATTR_FRAME_SIZE
	.align		4
.L_3:
        /*0018*/ 	.byte	0x04, 0x11
        /*001a*/ 	.short	(.L_5 - .L_4)
	.align		4
.L_4:
        /*001c*/ 	.word	index@($__internal_0_$__cuda_sm20_dblrcp_rn_slowpath_v3)
        /*0020*/ 	.word	0x00000000


	//----- nvinfo : EIATTR_FRAME_SIZE
	.align		4
.L_5:
        /*0024*/ 	.byte	0x04, 0x11
        /*0026*/ 	.short	(.L_7 - .L_6)
	.align		4
.L_6:
        /*0028*/ 	.word	index@(_Z3addPd)
        /*002c*/ 	.word	0x00000000


	//----- nvinfo : EIATTR_MIN_STACK_SIZE
	.align		4
.L_7:
        /*0030*/ 	.byte	0x04, 0x12
        /*0032*/ 	.short	(.L_9 - .L_8)
	.align		4
.L_8:
        /*0034*/ 	.word	index@(_Z3addPd)
        /*0038*/ 	.word	0x00000000
.L_9:


//--------------------- .nv.compat                --------------------------
	.section	.nv.compat,"",@"SHT_CUDA_COMPAT_INFO"
	.align	4
        /*0000*/ 	.byte	0x02, 0x09, 0x00, 0x00, 0x02, 0x02, 0x01, 0x00, 0x02, 0x05, 0x05, 0x00, 0x03, 0x07, 0x01, 0x01
        /*0010*/ 	.byte	0x02, 0x03, 0x00, 0x00, 0x02, 0x06, 0x01, 0x00, 0x04, 0x0b, 0x08, 0x00, 0x01, 0x00, 0x00, 0x00
        /*0020*/ 	.byte	0x00, 0x00, 0x00, 0x00


//--------------------- .nv.info._Z3addPd         --------------------------
	.section	.nv.info._Z3addPd,"",@"SHT_CUDA_INFO"
	.sectionflags	@""
	.align	4


	//----- nvinfo : EIATTR_CUDA_API_VERSION
	.align		4
        /*0000*/ 	.byte	0x04, 0x37
        /*0002*/ 	.short	(.L_11 - .L_10)
.L_10:
        /*0004*/ 	.word	0x00000082


	//----- nvinfo : EIATTR_KPARAM_INFO
	.align		4
.L_11:
        /*0008*/ 	.byte	0x04, 0x17
        /*000a*/ 	.short	(.L_13 - .L_12)
.L_12:
        /*000c*/ 	.word	0x00000000
        /*0010*/ 	.short	0x0000
        /*0012*/ 	.short	0x0000
        /*0014*/ 	.byte	0x00, 0xf5, 0x21, 0x00


	//----- nvinfo : EIATTR_SPARSE_MMA_MASK
	.align		4
.L_13:
        /*0018*/ 	.byte	0x03, 0x50
        /*001a*/ 	.short	0x0000


	//----- nvinfo : EIATTR_MAXREG_COUNT
	.align		4
        /*001c*/ 	.byte	0x03, 0x1b
        /*001e*/ 	.short	0x00ff


	//----- nvinfo : EIATTR_NUM_BARRIERS
	.align		4
        /*0020*/ 	.byte	0x02, 0x4c
        /*0022*/ 	.byte	0x01
	.zero		1


	//----- nvinfo : EIATTR_MERCURY_ISA_VERSION
	.align		4
        /*0024*/ 	.byte	0x03, 0x5f
        /*0026*/ 	.short	0x0101


	//----- nvinfo : EIATTR_VRC_CTA_INIT_COUNT
	.align		4
        /*0028*/ 	.byte	0x02, 0x4a
	.zero		1
	.zero		1


	//----- nvinfo : EIATTR_EXIT_INSTR_OFFSETS
	.align		4
        /*002c*/ 	.byte	0x04, 0x1c
        /*002e*/ 	.short	(.L_15 - .L_14)


	//   ....[0]....
.L_14:
        /*0030*/ 	.word	0x00000460


	//   ....[1]....
        /*0034*/ 	.word	0x000004f0


	//----- nvinfo : EIATTR_CRS_STACK_SIZE
	.align		4
.L_15:
        /*0038*/ 	.byte	0x04, 0x1e
        /*003a*/ 	.short	(.L_17 - .L_16)
.L_16:
        /*003c*/ 	.word	0x00000000


	//----- nvinfo : EIATTR_CBANK_PARAM_SIZE
	.align		4
.L_17:
        /*0040*/ 	.byte	0x03, 0x19
        /*0042*/ 	.short	0x0008


	//----- nvinfo : EIATTR_PARAM_CBANK
	.align		4
        /*0044*/ 	.byte	0x04, 0x0a
        /*0046*/ 	.short	(.L_19 - .L_18)
	.align		4
.L_18:
        /*0048*/ 	.word	index@(.nv.constant0._Z3addPd)
        /*004c*/ 	.short	0x0380
        /*004e*/ 	.short	0x0008


	//----- nvinfo : EIATTR_SW_WAR
	.align		4
.L_19:
        /*0050*/ 	.byte	0x04, 0x36
        /*0052*/ 	.short	(.L_21 - .L_20)
.L_20:
        /*0054*/ 	.word	0x00000008
.L_21:


//--------------------- .nv.callgraph             --------------------------
	.section	.nv.callgraph,"",@"SHT_CUDA_CALLGRAPH"
	.align	4
	.sectionentsize	8
	.align		4
        /*0000*/ 	.word	0x00000000
	.align		4
        /*0004*/ 	.word	0xffffffff
	.align		4
        /*0008*/ 	.word	0x00000000
	.align		4
        /*000c*/ 	.word	0xfffffffe
	.align		4
        /*0010*/ 	.word	0x00000000
	.align		4
        /*0014*/ 	.word	0xfffffffd
	.align		4
        /*0018*/ 	.word	0x00000000
	.align		4
        /*001c*/ 	.word	0xfffffffc


//--------------------- .text._Z3addPd            --------------------------
	.section	.text._Z3addPd,"ax",@progbits
	.align	128
        .global         _Z3addPd
        .type           _Z3addPd,@function
        .size           _Z3addPd,(.L_x_14 - _Z3addPd)
        .other          _Z3addPd,@"STO_CUDA_ENTRY STV_DEFAULT"
_Z3addPd:
.text._Z3addPd:
[----:B------:R-:W-:Y:S01]  /*0000*/  LDC R1, c[0x0][0x37c] ;  /* 0x0000df00ff017b82 */ /* 0x000fe20000000800 */
[----:B------:R-:W0:Y:S01]  /*0010*/  LDCU UR5, c[0x0][0x360] ;  /* 0x00006c00ff0577ac */ /* 0x000e220008000800 */
[----:B------:R-:W1:Y:S01]  /*0020*/  S2R R0, SR_CTAID.X ;  /* 0x0000000000007919 */ /* 0x000e620000002500 */
[----:B------:R-:W2:Y:S01]  /*0030*/  LDCU UR4, c[0x0][0x370] ;  /* 0x00006e00ff0477ac */ /* 0x000ea20008000800 */
[----:B------:R-:W1:Y:S01]  /*0040*/  S2R R3, SR_TID.X ;  /* 0x0000000000037919 */ /* 0x000e620000002100 */
[----:B0-----:R-:W-:Y:S01]  /*0050*/  IMAD.U32 R2, RZ, RZ, UR5 ;  /* 0x00000005ff027e24 */ /* 0x001fe2000f8e00ff */
[----:B--2---:R-:W-:-:S09]  /*0060*/  UIMAD UR4, UR5, UR4, URZ ;  /* 0x00000004050472a4 */ /* 0x004fd2000f8e02ff */
[----:B------:R-:W0:Y:S08]  /*0070*/  I2F.F64.U32 R10, UR4 ;  /* 0x00000004000a7d12 */ /* 0x000e300008201800 */
[----:B0-----:R-:W0:Y:S01]  /*0080*/  MUFU.RCP64H R5, R11 ;  /* 0x0000000b00057308 */ /* 0x001e220000001800 */
[----:B------:R-:W-:-:S05]  /*0090*/  VIADD R4, R11, 0x300402 ;  /* 0x003004020b047836 */ /* 0x000fca0000000000 */
[----:B------:R-:W-:Y:S01]  /*00a0*/  FSETP.GEU.AND P0, PT, |R4|, 5.8789094863358348022e-39, PT ;  /* 0x004004020400780b */ /* 0x000fe20003f0e200 */
[----:B0-----:R-:W-:-:S08]  /*00b0*/  DFMA R6, -R10, R4, 1 ;  /* 0x3ff000000a06742b */ /* 0x001fd00000000104 */
[----:B------:R-:W-:-:S08]  /*00c0*/  DFMA R6, R6, R6, R6 ;  /* 0x000000060606722b */ /* 0x000fd00000000006 */
[----:B------:R-:W-:-:S08]  /*00d0*/  DFMA R6, R4, R6, R4 ;  /* 0x000000060406722b */ /* 0x000fd00000000004 */
[----:B------:R-:W-:-:S08]  /*00e0*/  DFMA R8, -R10, R6, 1 ;  /* 0x3ff000000a08742b */ /* 0x000fd00000000106 */
[----:B------:R-:W-:Y:S01]  /*00f0*/  DFMA R4, R6, R8, R6 ;  /* 0x000000080604722b */ /* 0x000fe20000000006 */
[----:B-1----:R-:W-:Y:S01]  /*0100*/  IMAD R6, R0, UR5, R3 ;  /* 0x0000000500067c24 */ /* 0x002fe2000f8e0203 */
[----:B------:R-:W-:Y:S09]  /*0110*/  @P0 BRA `(.L_x_0) ;  /* 0x0000000000100947 */ /* 0x000ff20003800000 */
[----:B------:R-:W-:Y:S02]  /*0120*/  LOP3.LUT R4, R11, 0x7fffffff, RZ, 0xc0, !PT ;  /* 0x7fffffff0b047812 */ /* 0x000fe400078ec0ff */
[----:B------:R-:W-:-:S03]  /*0130*/  MOV R8, 0x160 ;  /* 0x0000016000087802 */ /* 0x000fc60000000f00 */
[----:B------:R-:W-:-:S07]  /*0140*/  VIADD R12, R4, 0xfff00000 ;  /* 0xfff00000040c7836 */ /* 0x000fce0000000000 */
[----:B------:R-:W-:Y:S05]  /*0150*/  CALL.REL.NOINC `($__internal_0_$__cuda_sm20_dblrcp_rn_slowpath_v3) ;  /* 0x0000000000e87944 */ /* 0x000fea0003c00000 */
.L_x_0:
[----:B------:R-:W0:Y:S01]  /*0160*/  I2F.F64 R6, R6 ;  /* 0x0000000600067312 */ /* 0x000e220000201c00 */
[----:B------:R-:W-:Y:S01]  /*0170*/  IMAD.MOV.U32 R14, RZ, RZ, 0x0 ;  /* 0x00000000ff0e7424 */ /* 0x000fe200078e00ff */
[----:B------:R-:W-:Y:S01]  /*0180*/  BSSY.RECONVERGENT B0, `(.L_x_1) ;  /* 0x0000017000007945 */ /* 0x000fe20003800200 */
[----:B------:R-:W-:Y:S01]  /*0190*/  IMAD.MOV.U32 R15, RZ, RZ, 0x3fd80000 ;  /* 0x3fd80000ff0f7424 */ /* 0x000fe200078e00ff */
[----:B0-----:R-:W-:-:S08]  /*01a0*/  DADD R8, R6, 0.5 ;  /* 0x3fe0000006087429 */ /* 0x001fd00000000000 */
[----:B------:R-:W-:-:S08]  /*01b0*/  DMUL R8, R8, R4 ;  /* 0x0000000408087228 */ /* 0x000fd00000000000 */
[----:B------:R-:W-:-:S06]  /*01c0*/  DFMA R8, -R8, R8, 1 ;  /* 0x3ff000000808742b */ /* 0x000fcc0000000108 */
[----:B------:R-:W0:Y:S04]  /*01d0*/  MUFU.RSQ64H R11, R9 ;  /* 0x00000009000b7308 */ /* 0x000e280000001c00 */
[----:B------:R-:W-:-:S04]  /*01e0*/  IADD3 R10, PT, PT, R9, -0x3500000, RZ ;  /* 0xfcb00000090a7810 */ /* 0x000fc80007ffe0ff */
[----:B------:R-:W-:Y:S02]  /*01f0*/  ISETP.GE.U32.AND P0, PT, R10, 0x7ca00000, PT ;  /* 0x7ca000000a00780c */ /* 0x000fe40003f06070 */
[----:B0-----:R-:W-:-:S08]  /*0200*/  DMUL R12, R10, R10 ;  /* 0x0000000a0a0c7228 */ /* 0x001fd00000000000 */
[----:B------:R-:W-:-:S08]  /*0210*/  DFMA R12, R8, -R12, 1 ;  /* 0x3ff00000080c742b */ /* 0x000fd0000000080c */
[----:B------:R-:W-:Y:S02]  /*0220*/  DFMA R14, R12, R14, 0.5 ;  /* 0x3fe000000c0e742b */ /* 0x000fe4000000000e */
[----:B------:R-:W-:-:S08]  /*0230*/  DMUL R12, R10, R12 ;  /* 0x0000000c0a0c7228 */ /* 0x000fd00000000000 */
[----:B------:R-:W-:-:S08]  /*0240*/  DFMA R16, R14, R12, R10 ;  /* 0x0000000c0e10722b */ /* 0x000fd0000000000a */
[----:B------:R-:W-:Y:S02]  /*0250*/  DMUL R12, R8, R16 ;  /* 0x00000010080c7228 */ /* 0x000fe40000000000 */
[----:B------:R-:W-:Y:S01]  /*0260*/  VIADD R15, R17, 0xfff00000 ;  /* 0xfff00000110f7836 */ /* 0x000fe20000000000 */
[----:B------:R-:W-:-:S05]  /*0270*/  MOV R14, R16 ;  /* 0x00000010000e7202 */ /* 0x000fca0000000f00 */
[----:B------:R-:W-:-:S08]  /*0280*/  DFMA R18, R12, -R12, R8 ;  /* 0x8000000c0c12722b */ /* 0x000fd00000000008 */
[----:B------:R-:W-:Y:S01]  /*0290*/  DFMA R6, R18, R14, R12 ;  /* 0x0000000e1206722b */ /* 0x000fe2000000000c */
[----:B------:R-:W-:Y:S10]  /*02a0*/  @!P0 BRA `(.L_x_2) ;  /* 0x0000000000108947 */ /* 0x000ff40003800000 */
[----:B------:R-:W-:-:S07]  /*02b0*/  MOV R6, 0x2d0 ;  /* 0x000002d000067802 */ /* 0x000fce0000000f00 */
[----:B------:R-:W-:Y:S05]  /*02c0*/  CALL.REL.NOINC `($__internal_1_$__cuda_sm20_dsqrt_rn_f64_mediumpath_v1) ;  /* 0x0000000400307944 */ /* 0x000fea0003c00000 */
[----:B------:R-:W-:Y:S02]  /*02d0*/  IMAD.MOV.U32 R6, RZ, RZ, R8 ;  /* 0x000000ffff067224 */ /* 0x000fe400078e0008 */
[----:B------:R-:W-:-:S07]  /*02e0*/  IMAD.MOV.U32 R7, RZ, RZ, R9 ;  /* 0x000000ffff077224 */ /* 0x000fce00078e0009 */
.L_x_2:
[----:B------:R-:W-:Y:S05]  /*02f0*/  BSYNC.RECONVERGENT B0 ;  /* 0x0000000000007941 */ /* 0x000fea0003800200 */
.L_x_1:
[----:B------:R-:W0:Y:S01]  /*0300*/  S2UR UR5, SR_CgaCtaId ;  /* 0x00000000000579c3 */ /* 0x000e220000008800 */
[----:B------:R-:W-:Y:S01]  /*0310*/  DMUL R6, R6, 4 ;  /* 0x4010000006067828 */ /* 0x000fe20000000000 */
[----:B------:R-:W-:Y:S01]  /*0320*/  UMOV UR4, 0x400 ;  /* 0x0000040000047882 */ /* 0x000fe20000000000 */
[----:B------:R-:W-:Y:S02]  /*0330*/  ISETP.GE.U32.AND P1, PT, R2, 0x2, PT ;  /* 0x000000020200780c */ /* 0x000fe40003f26070 */
[----:B------:R-:W-:-:S04]  /*0340*/  ISETP.NE.AND P0, PT, R3, RZ, PT ;  /* 0x000000ff0300720c */ /* 0x000fc80003f05270 */
[----:B------:R-:W-:Y:S01]  /*0350*/  DMUL R6, R6, R4 ;  /* 0x0000000406067228 */ /* 0x000fe20000000000 */
[----:B0-----:R-:W-:-:S06]  /*0360*/  ULEA UR4, UR5, UR4, 0x18 ;  /* 0x0000000405047291 */ /* 0x001fcc000f8ec0ff */
[----:B------:R-:W-:-:S05]  /*0370*/  LEA R9, R3, UR4, 0x3 ;  /* 0x0000000403097c11 */ /* 0x000fca000f8e18ff */
[----:B------:R0:W-:Y:S01]  /*0380*/  STS.64 [R9], R6 ;  /* 0x0000000609007388 */ /* 0x0001e20000000a00 */
[----:B------:R-:W-:Y:S06]  /*0390*/  BAR.SYNC.DEFER_BLOCKING 0x0 ;  /* 0x0000000000007b1d */ /* 0x000fec0000010000 */
[----:B------:R-:W-:Y:S05]  /*03a0*/  @!P1 BRA `(.L_x_3) ;  /* 0x00000000002c9947 */ /* 0x000fea0003800000 */
.L_x_4:
[----:B------:R-:W-:-:S04]  /*03b0*/  SHF.R.U32.HI R10, RZ, 0x1, R2 ;  /* 0x00000001ff0a7819 */ /* 0x000fc80000011602 */
[----:B------:R-:W-:-:S13]  /*03c0*/  ISETP.GE.U32.AND P1, PT, R3, R10, PT ;  /* 0x0000000a0300720c */ /* 0x000fda0003f26070 */
[----:B------:R-:W-:Y:S01]  /*03d0*/  @!P1 IMAD R8, R10, 0x8, R9 ;  /* 0x000000080a089824 */ /* 0x000fe200078e0209 */
[----:B0-----:R-:W-:Y:S04]  /*03e0*/  @!P1 LDS.64 R6, [R9] ;  /* 0x0000000009069984 */ /* 0x001fe80000000a00 */
[----:B------:R-:W0:Y:S02]  /*03f0*/  @!P1 LDS.64 R4, [R8] ;  /* 0x0000000008049984 */ /* 0x000e240000000a00 */
[----:B0-----:R-:W-:-:S07]  /*0400*/  @!P1 DADD R4, R4, R6 ;  /* 0x0000000004049229 */ /* 0x001fce0000000006 */
[----:B------:R1:W-:Y:S01]  /*0410*/  @!P1 STS.64 [R9], R4 ;  /* 0x0000000409009388 */ /* 0x0003e20000000a00 */
[----:B------:R-:W-:Y:S01]  /*0420*/  BAR.SYNC.DEFER_BLOCKING 0x0 ;  /* 0x0000000000007b1d */ /* 0x000fe20000010000 */
[----:B------:R-:W-:Y:S02]  /*0430*/  ISETP.GT.U32.AND P1, PT, R2, 0x3, PT ;  /* 0x000000030200780c */ /* 0x000fe40003f24070 */
[----:B------:R-:W-:-:S11]  /*0440*/  MOV R2, R10 ;  /* 0x0000000a00027202 */ /* 0x000fd60000000f00 */
[----:B-1----:R-:W-:Y:S05]  /*0450*/  @P1 BRA `(.L_x_4) ;  /* 0xfffffffc00d41947 */ /* 0x002fea000383ffff */
.L_x_3:
[----:B------:R-:W-:Y:S05]  /*0460*/  @P0 EXIT ;  /* 0x000000000000094d */ /* 0x000fea0003800000 */
[----:B------:R-:W1:Y:S01]  /*0470*/  S2UR UR5, SR_CgaCtaId ;  /* 0x00000000000579c3 */ /* 0x000e620000008800 */
[----:B------:R-:W-:-:S07]  /*0480*/  UMOV UR4, 0x400 ;  /* 0x0000040000047882 */ /* 0x000fce0000000000 */
[----:B------:R-:W2:Y:S01]  /*0490*/  LDC.64 R4, c[0x0][0x380] ;  /* 0x0000e000ff047b82 */ /* 0x000ea20000000a00 */
[----:B-1----:R-:W-:Y:S01]  /*04a0*/  ULEA UR4, UR5, UR4, 0x18 ;  /* 0x0000000405047291 */ /* 0x002fe2000f8ec0ff */
[----:B--2---:R-:W-:-:S08]  /*04b0*/  IMAD.WIDE.U32 R4, R0, 0x8, R4 ;  /* 0x0000000800047825 */ /* 0x004fd000078e0004 */
[----:B------:R-:W1:Y:S02]  /*04c0*/  LDS.64 R2, [UR4] ;  /* 0x00000004ff027984 */ /* 0x000e640008000a00 */
[----:B------:R-:W1:Y:S02]  /*04d0*/  LDCU.64 UR4, c[0x0][0x358] ;  /* 0x00006b00ff0477ac */ /* 0x000e640008000a00 */
[----:B-1----:R-:W-:Y:S01]  /*04e0*/  STG.E.64 desc[UR4][R4.64], R2 ;  /* 0x0000000204007986 */ /* 0x002fe2000c101b04 */
[----:B------:R-:W-:Y:S05]  /*04f0*/  EXIT ;  /* 0x000000000000794d */ /* 0x000fea0003800000 */
        .weak           $__internal_0_$__cuda_sm20_dblrcp_rn_slowpath_v3
        .type           $__internal_0_$__cuda_sm20_dblrcp_rn_slowpath_v3,@function
        .size           $__internal_0_$__cuda_sm20_dblrcp_rn_slowpath_v3,($__internal_1_$__cuda_sm20_dsqrt_rn_f64_mediumpath_v1 - $__internal_0_$__cuda_sm20_dblrcp_rn_slowpath_v3)
$__internal_0_$__cuda_sm20_dblrcp_rn_slowpath_v3:
[----:B------:R-:W-:Y:S02]  /*0500*/  IMAD.MOV.U32 R4, RZ, RZ, R10 ;  /* 0x000000ffff047224 */ /* 0x000fe400078e000a */
[----:B------:R-:W-:-:S06]  /*0510*/  IMAD.MOV.U32 R5, RZ, RZ, R11 ;  /* 0x000000ffff057224 */ /* 0x000fcc00078e000b */
[----:B------:R-:W-:-:S14]  /*0520*/  DSETP.GTU.AND P0, PT, |R4|, +INF , PT ;  /* 0x7ff000000400742a */ /* 0x000fdc0003f0c200 */
[----:B------:R-:W-:Y:S05]  /*0530*/  @P0 BRA `(.L_x_5) ;  /* 0x00000000007c0947 */ /* 0x000fea0003800000 */
[----:B------:R-:W-:-:S05]  /*0540*/  LOP3.LUT R7, R11, 0x7fffffff, RZ, 0xc0, !PT ;  /* 0x7fffffff0b077812 */ /* 0x000fca00078ec0ff */
[----:B------:R-:W-:-:S05]  /*0550*/  VIADD R9, R7, 0xffffffff ;  /* 0xffffffff07097836 */ /* 0x000fca0000000000 */
[----:B------:R-:W-:-:S13]  /*0560*/  ISETP.GE.U32.AND P0, PT, R9, 0x7fefffff, PT ;  /* 0x7fefffff0900780c */ /* 0x000fda0003f06070 */
[----:B------:R-:W-:Y:S02]  /*0570*/  @P0 LOP3.LUT R11, R5, 0x7ff00000, RZ, 0x3c, !PT ;  /* 0x7ff00000050b0812 */ /* 0x000fe400078e3cff */
[----:B------:R-:W-:Y:S01]  /*0580*/  @P0 MOV R10, RZ ;  /* 0x000000ff000a0202 */ /* 0x000fe20000000f00 */
[----:B------:R-:W-:Y:S06]  /*0590*/  @P0 BRA `(.L_x_6) ;  /* 0x00000000006c0947 */ /* 0x000fec0003800000 */
[----:B------:R-:W-:-:S13]  /*05a0*/  ISETP.GE.U32.AND P0, PT, R7, 0x1000001, PT ;  /* 0x010000010700780c */ /* 0x000fda0003f06070 */
[----:B------:R-:W-:Y:S05]  /*05b0*/  @!P0 BRA `(.L_x_7) ;  /* 0x0000000000348947 */ /* 0x000fea0003800000 */
[----:B------:R-:W-:Y:S02]  /*05c0*/  VIADD R11, R5, 0xc0200000 ;  /* 0xc0200000050b7836 */ /* 0x000fe40000000000 */
[----:B------:R-:W-:Y:S02]  /*05d0*/  IMAD.MOV.U32 R10, RZ, RZ, R4 ;  /* 0x000000ffff0a7224 */ /* 0x000fe400078e0004 */
[----:B------:R-:W0:Y:S04]  /*05e0*/  MUFU.RCP64H R13, R11 ;  /* 0x0000000b000d7308 */ /* 0x000e280000001800 */
[----:B0-----:R-:W-:-:S08]  /*05f0*/  DFMA R14, -R10, R12, 1 ;  /* 0x3ff000000a0e742b */ /* 0x001fd0000000010c */
[----:B------:R-:W-:-:S08]  /*0600*/  DFMA R14, R14, R14, R14 ;  /* 0x0000000e0e0e722b */ /* 0x000fd0000000000e */
[----:B------:R-:W-:-:S08]  /*0610*/  DFMA R14, R12, R14, R12 ;  /* 0x0000000e0c0e722b */ /* 0x000fd0000000000c */
[----:B------:R-:W-:-:S08]  /*0620*/  DFMA R12, -R10, R14, 1 ;  /* 0x3ff000000a0c742b */ /* 0x000fd0000000010e */
[----:B------:R-:W-:-:S08]  /*0630*/  DFMA R12, R14, R12, R14 ;  /* 0x0000000c0e0c722b */ /* 0x000fd0000000000e */
[----:B------:R-:W-:-:S08]  /*0640*/  DMUL R12, R12, 2.2250738585072013831e-308 ;  /* 0x001000000c0c7828 */ /* 0x000fd00000000000 */
[----:B------:R-:W-:-:S08]  /*0650*/  DFMA R4, -R4, R12, 1 ;  /* 0x3ff000000404742b */ /* 0x000fd0000000010c */
[----:B------:R-:W-:-:S08]  /*0660*/  DFMA R4, R4, R4, R4 ;  /* 0x000000040404722b */ /* 0x000fd00000000004 */
[----:B------:R-:W-:Y:S01]  /*0670*/  DFMA R10, R12, R4, R12 ;  /* 0x000000040c0a722b */ /* 0x000fe2000000000c */
[----:B------:R-:W-:Y:S10]  /*0680*/  BRA `(.L_x_6) ;  /* 0x0000000000307947 */ /* 0x000ff40003800000 */
.L_x_7:
[----:B------:R-:W-:Y:S01]  /*0690*/  DMUL R4, R4, 8.11296384146066816958e+31 ;  /* 0x4690000004047828 */ /* 0x000fe20000000000 */
[----:B------:R-:W-:-:S05]  /*06a0*/  IMAD.MOV.U32 R10, RZ, RZ, R12 ;  /* 0x000000ffff0a7224 */ /* 0x000fca00078e000c */
[----:B------:R-:W0:Y:S02]  /*06b0*/  MUFU.RCP64H R11, R5 ;  /* 0x00000005000b7308 */ /* 0x000e240000001800 */
[----:B0-----:R-:W-:-:S08]  /*06c0*/  DFMA R12, -R4, R10, 1 ;  /* 0x3ff00000040c742b */ /* 0x001fd0000000010a */
[----:B------:R-:W-:-:S08]  /*06d0*/  DFMA R12, R12, R12, R12 ;  /* 0x0000000c0c0c722b */ /* 0x000fd0000000000c */
[----:B------:R-:W-:-:S08]  /*06e0*/  DFMA R12, R10, R12, R10 ;  /* 0x0000000c0a0c722b */ /* 0x000fd0000000000a */
[----:B------:R-:W-:-:S08]  /*06f0*/  DFMA R10, -R4, R12, 1 ;  /* 0x3ff00000040a742b */ /* 0x000fd0000000010c */
[----:B------:R-:W-:-:S08]  /*0700*/  DFMA R10, R12, R10, R12 ;  /* 0x0000000a0c0a722b */ /* 0x000fd0000000000c */
[----:B------:R-:W-:Y:S01]  /*0710*/  DMUL R10, R10, 8.11296384146066816958e+31 ;  /* 0x469000000a0a7828 */ /* 0x000fe20000000000 */
[----:B------:R-:W-:Y:S10]  /*0720*/  BRA `(.L_x_6) ;  /* 0x0000000000087947 */ /* 0x000ff40003800000 */
.L_x_5:
[----:B------:R-:W-:Y:S02]  /*0730*/  LOP3.LUT R11, R5, 0x80000, RZ, 0xfc, !PT ;  /* 0x00080000050b7812 */ /* 0x000fe400078efcff */
[----:B------:R-:W-:-:S07]  /*0740*/  MOV R10, R4 ;  /* 0x00000004000a7202 */ /* 0x000fce0000000f00 */
.L_x_6:
[----:B------:R-:W-:Y:S02]  /*0750*/  IMAD.MOV.U32 R9, RZ, RZ, 0x0 ;  /* 0x00000000ff097424 */ /* 0x000fe400078e00ff */
[----:B------:R-:W-:Y:S02]  /*0760*/  IMAD.MOV.U32 R4, RZ, RZ, R10 ;  /* 0x000000ffff047224 */ /* 0x000fe400078e000a */
[----:B------:R-:W-:Y:S01]  /*0770*/  IMAD.MOV.U32 R5, RZ, RZ, R11 ;  /* 0x000000ffff057224 */ /* 0x000fe200078e000b */
[----:B------:R-:W-:Y:S06]  /*0780*/  RET.REL.NODEC R8 `(_Z3addPd) ;  /* 0xfffffff8081c7950 */ /* 0x000fec0003c3ffff */
        .weak           $__internal_1_$__cuda_sm20_dsqrt_rn_f64_mediumpath_v1
        .type           $__internal_1_$__cuda_sm20_dsqrt_rn_f64_mediumpath_v1,@function
        .size           $__internal_1_$__cuda_sm20_dsqrt_rn_f64_mediumpath_v1,(.L_x_14 - $__internal_1_$__cuda_sm20_dsqrt_rn_f64_mediumpath_v1)
$__internal_1_$__cuda_sm20_dsqrt_rn_f64_mediumpath_v1:
[----:B------:R-:W-:Y:S01]  /*0790*/  ISETP.GE.U32.AND P0, PT, R10, -0x3400000, PT ;  /* 0xfcc000000a00780c */ /* 0x000fe20003f06070 */
[----:B------:R-:W-:Y:S01]  /*07a0*/  BSSY.RECONVERGENT B1, `(.L_x_8) ;  /* 0x0000028000017945 */ /* 0x000fe20003800200 */
[----:B------:R-:W-:Y:S01]  /*07b0*/  IMAD.MOV.U32 R10, RZ, RZ, R8 ;  /* 0x000000ffff0a7224 */ /* 0x000fe200078e0008 */
[----:B------:R-:W-:Y:S01]  /*07c0*/  MOV R14, R16 ;  /* 0x00000010000e7202 */ /* 0x000fe20000000f00 */
[----:B------:R-:W-:Y:S01]  /*07d0*/  IMAD.MOV.U32 R11, RZ, RZ, R9 ;  /* 0x000000ffff0b7224 */ /* 0x000fe200078e0009 */
[----:B------:R-:W-:Y:S01]  /*07e0*/  MOV R8, R18 ;  /* 0x0000001200087202 */ /* 0x000fe20000000f00 */
[----:B------:R-:W-:-:S07]  /*07f0*/  IMAD.MOV.U32 R9, RZ, RZ, R19 ;  /* 0x000000ffff097224 */ /* 0x000fce00078e0013 */
[----:B------:R-:W-:Y:S05]  /*0800*/  @!P0 BRA `(.L_x_9) ;  /* 0x0000000000208947 */ /* 0x000fea0003800000 */
[----:B------:R-:W-:-:S10]  /*0810*/  DFMA.RM R8, R8, R14, R12 ;  /* 0x0000000e0808722b */ /* 0x000fd4000000400c */
[----:B------:R-:W-:-:S05]  /*0820*/  IADD3 R12, P0, PT, R8, 0x1, RZ ;  /* 0x00000001080c7810 */ /* 0x000fca0007f1e0ff */
[----:B------:R-:W-:-:S06]  /*0830*/  IMAD.X R13, RZ, RZ, R9, P0 ;  /* 0x000000ffff0d7224 */ /* 0x000fcc00000e0609 */
[----:B------:R-:W-:-:S08]  /*0840*/  DFMA.RP R10, -R8, R12, R10 ;  /* 0x0000000c080a722b */ /* 0x000fd0000000810a */
[----:B------:R-:W-:-:S06]  /*0850*/  DSETP.GT.AND P0, PT, R10, RZ, PT ;  /* 0x000000ff0a00722a */ /* 0x000fcc0003f04000 */
[----:B------:R-:W-:Y:S02]  /*0860*/  FSEL R8, R12, R8, P0 ;  /* 0x000000080c087208 */ /* 0x000fe40000000000 */
[----:B------:R-:W-:Y:S01]  /*0870*/  FSEL R9, R13, R9, P0 ;  /* 0x000000090d097208 */ /* 0x000fe20000000000 */
[----:B------:R-:W-:Y:S06]  /*0880*/  BRA `(.L_x_10) ;  /* 0x0000000000647947 */ /* 0x000fec0003800000 */
.L_x_9:
[----:B------:R-:W-:-:S14]  /*0890*/  DSETP.NE.AND P0, PT, R10, RZ, PT ;  /* 0x000000ff0a00722a */ /* 0x000fdc0003f05000 */
[----:B------:R-:W-:Y:S05]  /*08a0*/  @!P0 BRA `(.L_x_11) ;  /* 0x0000000000588947 */ /* 0x000fea0003800000 */
[----:B------:R-:W-:-:S13]  /*08b0*/  ISETP.GE.AND P0, PT, R11, RZ, PT ;  /* 0x000000ff0b00720c */ /* 0x000fda0003f06270 */
[----:B------:R-:W-:Y:S01]  /*08c0*/  @!P0 MOV R8, 0x0 ;  /* 0x0000000000088802 */ /* 0x000fe20000000f00 */
[----:B------:R-:W-:Y:S01]  /*08d0*/  @!P0 IMAD.MOV.U32 R9, RZ, RZ, -0x80000 ;  /* 0xfff80000ff098424 */ /* 0x000fe200078e00ff */
[----:B------:R-:W-:Y:S06]  /*08e0*/  @!P0 BRA `(.L_x_10) ;  /* 0x00000000004c8947 */ /* 0x000fec0003800000 */
[----:B------:R-:W-:-:S13]  /*08f0*/  ISETP.GT.AND P0, PT, R11, 0x7fefffff, PT ;  /* 0x7fefffff0b00780c */ /* 0x000fda0003f04270 */
[----:B------:R-:W-:Y:S05]  /*0900*/  @P0 BRA `(.L_x_11) ;  /* 0x0000000000400947 */ /* 0x000fea0003800000 */
[----:B------:R-:W-:Y:S01]  /*0910*/  DMUL R8, R10, 8.11296384146066816958e+31 ;  /* 0x469000000a087828 */ /* 0x000fe20000000000 */
[----:B------:R-:W-:Y:S01]  /*0920*/  MOV R14, 0x0 ;  /* 0x00000000000e7802 */ /* 0x000fe20000000f00 */
[----:B------:R-:W-:Y:S02]  /*0930*/  IMAD.MOV.U32 R10, RZ, RZ, RZ ;  /* 0x000000ffff0a7224 */ /* 0x000fe400078e00ff */
[----:B------:R-:W-:Y:S02]  /*0940*/  IMAD.MOV.U32 R15, RZ, RZ, 0x3fd80000 ;  /* 0x3fd80000ff0f7424 */ /* 0x000fe400078e00ff */
[----:B------:R-:W0:Y:S02]  /*0950*/  MUFU.RSQ64H R11, R9 ;  /* 0x00000009000b7308 */ /* 0x000e240000001c00 */
[----:B0-----:R-:W-:-:S08]  /*0960*/  DMUL R12, R10, R10 ;  /* 0x0000000a0a0c7228 */ /* 0x001fd00000000000 */
[----:B------:R-:W-:-:S08]  /*0970*/  DFMA R12, R8, -R12, 1 ;  /* 0x3ff00000080c742b */ /* 0x000fd0000000080c */
[----:B------:R-:W-:Y:S02]  /*0980*/  DFMA R14, R12, R14, 0.5 ;  /* 0x3fe000000c0e742b */ /* 0x000fe4000000000e */
[----:B------:R-:W-:-:S08]  /*0990*/  DMUL R12, R10, R12 ;  /* 0x0000000c0a0c7228 */ /* 0x000fd00000000000 */
[----:B------:R-:W-:-:S08]  /*09a0*/  DFMA R12, R14, R12, R10 ;  /* 0x0000000c0e0c722b */ /* 0x000fd0000000000a */
[----:B------:R-:W-:Y:S02]  /*09b0*/  DMUL R10, R8, R12 ;  /* 0x0000000c080a7228 */ /* 0x000fe40000000000 */
[----:B------:R-:W-:-:S06]  /*09c0*/  VIADD R13, R13, 0xfff00000 ;  /* 0xfff000000d0d7836 */ /* 0x000fcc0000000000 */
[----:B------:R-:W-:-:S08]  /*09d0*/  DFMA R14, R10, -R10, R8 ;  /* 0x8000000a0a0e722b */ /* 0x000fd00000000008 */
[----:B------:R-:W-:-:S10]  /*09e0*/  DFMA R8, R12, R14, R10 ;  /* 0x0000000e0c08722b */ /* 0x000fd4000000000a */
[----:B------:R-:W-:Y:S01]  /*09f0*/  IADD3 R9, PT, PT, R9, -0x3500000, RZ ;  /* 0xfcb0000009097810 */ /* 0x000fe20007ffe0ff */
[----:B------:R-:W-:Y:S06]  /*0a00*/  BRA `(.L_x_10) ;  /* 0x0000000000047947 */ /* 0x000fec0003800000 */
.L_x_11:
[----:B------:R-:W-:-:S11]  /*0a10*/  DADD R8, R10, R10 ;  /* 0x000000000a087229 */ /* 0x000fd6000000000a */
.L_x_10:
[----:B------:R-:W-:Y:S05]  /*0a20*/  BSYNC.RECONVERGENT B1 ;  /* 0x0000000000017941 */ /* 0x000fea0003800200 */
.L_x_8:
[----:B------:R-:W-:-:S04]  /*0a30*/  IMAD.MOV.U32 R7, RZ, RZ, 0x0 ;  /* 0x00000000ff077424 */ /* 0x000fc800078e00ff */
[----:B------:R-:W-:Y:S05]  /*0a40*/  RET.REL.NODEC R6 `(_Z3addPd) ;  /* 0xfffffff4066c7950 */ /* 0x000fea0003c3ffff */
.L_x_12:
[----:B------:R-:W-:-:S00]  /*0a50*/  BRA `(.L_x_12) ;  /* 0xfffffffc00fc7947 */ /* 0x000fc0000383ffff */
[----:B------:R-:W-:-:S00]  /*0a60*/  NOP ;  /* 0x0000000000007918 */ /* 0x000fc00000000000 */
        /* <DEDUP_REMOVED lines=9> */
.L_x_14:


//--------------------- .nv.shared._Z3addPd       --------------------------
	.section	.nv.shared._Z3addPd,"aw",@nobits
	.sectionflags	@""
	.align	8
.nv.shared._Z3addPd:
	.zero		3072


//--------------------- .nv.shared.reserved.0     --------------------------
	.section	.nv.shared.reserved.0,"aw",@nobits
	.weak		__nv_reservedSMEM_offset_0_alias
	.size		__nv_reservedSMEM_offset_0_alias, 0, 64
	.other		__nv_reservedSMEM_offset_0_alias,@"STO_CUDA_RESERVED_SHARED STV_DEFAULT"
__nv_reservedSMEM_offset_0_alias:
	.zero		0
	.zero		64


//--------------------- .nv.constant0._Z3addPd    --------------------------
	.section	.nv.constant0._Z3addPd,"a",@progbits
	.sectionflags	@""
	.align	4
.nv.constant0._Z3addPd:
	.zero		904


//--------------------- SYMBOLS --------------------------

	.type		.nv.reservedSmem.offset0,@object
	.size		.nv.reservedSmem.offset0,0x4
	.type		.nv.reservedSmem.cap,@object
	.size		.nv.reservedSmem.cap,0x4
